	.headerflags	@"EF_CUDA_TEXMODE_UNIFIED EF_CUDA_64BIT_ADDRESS EF_CUDA_ACCELERATORS EF_CUDA_SM90 EF_CUDA_VIRTUAL_SM(EF_CUDA_SM90)"
	.elftype	@"ET_EXEC"


//--------------------- .nv.info                  --------------------------
	.section	.nv.info,"",@"SHT_CUDA_INFO"
	.align	4


	//----- nvinfo : EIATTR_REGCOUNT
	.align		4
        /*0000*/ 	.byte	0x04, 0x2f
        /*0002*/ 	.short	(.L_3 - .L_2)
	.align		4
.L_2:
        /*0004*/ 	.word	index@(triton_poi_fused__native_batch_norm_legit_no_training_clone_elu_8)
        /*0008*/ 	.word	0x00000017


	//----- nvinfo : EIATTR_MIN_STACK_SIZE
	.align		4
.L_3:
        /*000c*/ 	.byte	0x04, 0x12
        /*000e*/ 	.short	(.L_5 - .L_4)
	.align		4
.L_4:
        /*0010*/ 	.word	index@(triton_poi_fused__native_batch_norm_legit_no_training_clone_elu_8)
        /*0014*/ 	.word	0x00000000


	//----- nvinfo : EIATTR_FRAME_SIZE
	.align		4
.L_5:
        /*0018*/ 	.byte	0x04, 0x11
        /*001a*/ 	.short	(.L_7 - .L_6)
	.align		4
.L_6:
        /*001c*/ 	.word	index@(triton_poi_fused__native_batch_norm_legit_no_training_clone_elu_8)
        /*0020*/ 	.word	0x00000000


	//----- nvinfo : EIATTR_MIN_STACK_SIZE
	.align		4
.L_7:
        /*0024*/ 	.byte	0x04, 0x12
        /*0026*/ 	.short	(.L_9 - .L_8)
	.align		4
.L_8:
        /*0028*/ 	.word	index@(triton_poi_fused__native_batch_norm_legit_no_training_clone_elu_8)
        /*002c*/ 	.word	0x00000000
.L_9:


//--------------------- .nv.info.triton_poi_fused__native_batch_norm_legit_no_training_clone_elu_8 --------------------------
	.section	.nv.info.triton_poi_fused__native_batch_norm_legit_no_training_clone_elu_8,"",@"SHT_CUDA_INFO"
	.sectionflags	@""
	.align	4


	//----- nvinfo : EIATTR_CUDA_API_VERSION
	.align		4
        /*0000*/ 	.byte	0x04, 0x37
        /*0002*/ 	.short	(.L_11 - .L_10)
.L_10:
        /*0004*/ 	.word	0x0000007c


	//----- nvinfo : EIATTR_KPARAM_INFO
	.align		4
.L_11:
        /*0008*/ 	.byte	0x04, 0x17
        /*000a*/ 	.short	(.L_13 - .L_12)
.L_12:
        /*000c*/ 	.word	0x00000000
        /*0010*/ 	.short	0x0006
        /*0012*/ 	.short	0x0030
        /*0014*/ 	.byte	0x00, 0xf0, 0x11, 0x00


	//----- nvinfo : EIATTR_KPARAM_INFO
	.align		4
.L_13:
        /*0018*/ 	.byte	0x04, 0x17
        /*001a*/ 	.short	(.L_15 - .L_14)
.L_14:
        /*001c*/ 	.word	0x00000000
        /*0020*/ 	.short	0x0005
        /*0022*/ 	.short	0x0028
        /*0024*/ 	.byte	0x00, 0xf4, 0x21, 0x00


	//----- nvinfo : EIATTR_KPARAM_INFO
	.align		4
.L_15:
        /*0028*/ 	.byte	0x04, 0x17
        /*002a*/ 	.short	(.L_17 - .L_16)
.L_16:
        /*002c*/ 	.word	0x00000000
        /*0030*/ 	.short	0x0004
        /*0032*/ 	.short	0x0020
        /*0034*/ 	.byte	0x00, 0xf4, 0x21, 0x00


	//----- nvinfo : EIATTR_KPARAM_INFO
	.align		4
.L_17:
        /*0038*/ 	.byte	0x04, 0x17
        /*003a*/ 	.short	(.L_19 - .L_18)
.L_18:
        /*003c*/ 	.word	0x00000000
        /*0040*/ 	.short	0x0003
        /*0042*/ 	.short	0x0018
        /*0044*/ 	.byte	0x00, 0xf4, 0x21, 0x00


	//----- nvinfo : EIATTR_KPARAM_INFO
	.align		4
.L_19:
        /*0048*/ 	.byte	0x04, 0x17
        /*004a*/ 	.short	(.L_21 - .L_20)
.L_20:
        /*004c*/ 	.word	0x00000000
        /*0050*/ 	.short	0x0002
        /*0052*/ 	.short	0x0010
        /*0054*/ 	.byte	0x00, 0xf4, 0x21, 0x00


	//----- nvinfo : EIATTR_KPARAM_INFO
	.align		4
.L_21:
        /*0058*/ 	.byte	0x04, 0x17
        /*005a*/ 	.short	(.L_23 - .L_22)
.L_22:
        /*005c*/ 	.word	0x00000000
        /*0060*/ 	.short	0x0001
        /*0062*/ 	.short	0x0008
        /*0064*/ 	.byte	0x00, 0xf4, 0x21, 0x00


	//----- nvinfo : EIATTR_KPARAM_INFO
	.align		4
.L_23:
        /*0068*/ 	.byte	0x04, 0x17
        /*006a*/ 	.short	(.L_25 - .L_24)
.L_24:
        /*006c*/ 	.word	0x00000000
        /*0070*/ 	.short	0x0000
        /*0072*/ 	.short	0x0000
        /*0074*/ 	.byte	0x00, 0xf4, 0x21, 0x00


	//----- nvinfo : EIATTR_SPARSE_MMA_MASK
	.align		4
.L_25:
        /*0078*/ 	.byte	0x03, 0x50
        /*007a*/ 	.short	0x0000


	//----- nvinfo : EIATTR_MAXREG_COUNT
	.align		4
        /*007c*/ 	.byte	0x03, 0x1b
        /*007e*/ 	.short	0x00ff


	//----- nvinfo : EIATTR_EXIT_INSTR_OFFSETS
	.align		4
        /*0080*/ 	.byte	0x04, 0x1c
        /*0082*/ 	.short	(.L_27 - .L_26)


	//   ....[0]....
.L_26:
        /*0084*/ 	.word	0x00000770


	//   ....[1]....
        /*0088*/ 	.word	0x00000790


	//----- nvinfo : EIATTR_REQNTID
	.align		4
.L_27:
        /*008c*/ 	.byte	0x04, 0x10
        /*008e*/ 	.short	(.L_29 - .L_28)
.L_28:
        /*0090*/ 	.word	0x00000080
        /*0094*/ 	.word	0x00000001
        /*0098*/ 	.word	0x00000001


	//----- nvinfo : EIATTR_CBANK_PARAM_SIZE
	.align		4
.L_29:
        /*009c*/ 	.byte	0x03, 0x19
        /*009e*/ 	.short	0x0034


	//----- nvinfo : EIATTR_PARAM_CBANK
	.align		4
        /*00a0*/ 	.byte	0x04, 0x0a
        /*00a2*/ 	.short	(.L_31 - .L_30)
	.align		4
.L_30:
        /*00a4*/ 	.word	index@(.nv.constant0.triton_poi_fused__native_batch_norm_legit_no_training_clone_elu_8)
        /*00a8*/ 	.short	0x0210
        /*00aa*/ 	.short	0x0034


	//----- nvinfo : EIATTR_SW_WAR
	.align		4
.L_31:
        /*00ac*/ 	.byte	0x04, 0x36
        /*00ae*/ 	.short	(.L_33 - .L_32)
.L_32:
        /*00b0*/ 	.word	0x00000008
.L_33:


//--------------------- .nv.callgraph             --------------------------
	.section	.nv.callgraph,"",@"SHT_CUDA_CALLGRAPH"
	.align	4
	.sectionentsize	8
	.align		4
        /*0000*/ 	.word	0x00000000
	.align		4
        /*0004*/ 	.word	0xffffffff
	.align		4
        /*0008*/ 	.word	0x00000000
	.align		4
        /*000c*/ 	.word	0xfffffffe
	.align		4
        /*0010*/ 	.word	0x00000000
	.align		4
        /*0014*/ 	.word	0xfffffffd
	.align		4
        /*0018*/ 	.word	0x00000000
	.align		4
        /*001c*/ 	.word	0xfffffffc


//--------------------- .nv.constant4             --------------------------
	.section	.nv.constant4,"a",@progbits
	.align	8
	.align		8
.nv.constant4:
        /*0000*/ 	.dword	_$_str
	.align		8
        /*0008*/ 	.dword	_$_str_$_2


//--------------------- .text.triton_poi_fused__native_batch_norm_legit_no_training_clone_elu_8 --------------------------
	.section	.text.triton_poi_fused__native_batch_norm_legit_no_training_clone_elu_8,"ax",@progbits
	.align	128
        .global         triton_poi_fused__native_batch_norm_legit_no_training_clone_elu_8
        .type           triton_poi_fused__native_batch_norm_legit_no_training_clone_elu_8,@function
        .size           triton_poi_fused__native_batch_norm_legit_no_training_clone_elu_8,(.L_x_1 - triton_poi_fused__native_batch_norm_legit_no_training_clone_elu_8)
        .other          triton_poi_fused__native_batch_norm_legit_no_training_clone_elu_8,@"STO_CUDA_ENTRY STV_DEFAULT"
triton_poi_fused__native_batch_norm_legit_no_training_clone_elu_8:
.text.triton_poi_fused__native_batch_norm_legit_no_training_clone_elu_8:
[----:B------:R-:W0:Y:S01]  /*0000*/  LDC R1, c[0x0][0x28] ;  /* 0x00000a00ff017b82 */ /* 0x000e220000000800 */
[----:B------:R-:W1:Y:S07]  /*0010*/  S2R R0, SR_TID.X ;  /* 0x0000000000007919 */ /* 0x000e6e0000002100 */
[----:B------:R-:W2:Y:S01]  /*0020*/  LDC.64 R10, c[0x0][0x228] ;  /* 0x00008a00ff0a7b82 */ /* 0x000ea20000000a00 */
[----:B------:R-:W-:Y:S01]  /*0030*/  ULDC.64 UR4, c[0x0][0x208] ;  /* 0x0000820000047ab9 */ /* 0x000fe20000000a00 */
[----:B------:R-:W3:Y:S06]  /*0040*/  S2R R3, SR_CTAID.X ;  /* 0x0000000000037919 */ /* 0x000eec0000002500 */
[----:B------:R-:W4:Y:S08]  /*0050*/  LDC.64 R14, c[0x0][0x218] ;  /* 0x00008600ff0e7b82 */ /* 0x000f300000000a00 */
[----:B------:R-:W5:Y:S08]  /*0060*/  LDC.64 R16, c[0x0][0x220] ;  /* 0x00008800ff107b82 */ /* 0x000f700000000a00 */
[----:B------:R-:W4:Y:S01]  /*0070*/  LDC.64 R8, c[0x0][0x230] ;  /* 0x00008c00ff087b82 */ /* 0x000f220000000a00 */
[----:B-1----:R-:W-:-:S07]  /*0080*/  SHF.L.U32 R0, R0, 0x1, RZ ;  /* 0x0000000100007819 */ /* 0x002fce00000006ff */
[----:B------:R-:W1:Y:S01]  /*0090*/  LDC.64 R4, c[0x0][0x238] ;  /* 0x00008e00ff047b82 */ /* 0x000e620000000a00 */
[----:B------:R-:W-:-:S04]  /*00a0*/  LOP3.LUT R0, R0, 0xfe, RZ, 0xc0, !PT ;  /* 0x000000fe00007812 */ /* 0x000fc800078ec0ff */
[----:B---3--:R-:W-:-:S04]  /*00b0*/  LEA R0, R3, R0, 0x8 ;  /* 0x0000000003007211 */ /* 0x008fc800078e40ff */
[----:B------:R-:W-:Y:S02]  /*00c0*/  SHF.R.S32.HI R3, RZ, 0x1f, R0 ;  /* 0x0000001fff037819 */ /* 0x000fe40000011400 */
[----:B------:R-:W-:Y:S02]  /*00d0*/  ISETP.GE.AND P0, PT, R0, 0x400, PT ;  /* 0x000004000000780c */ /* 0x000fe40003f06270 */
[----:B------:R-:W-:Y:S02]  /*00e0*/  LEA.HI R6, R3, R0, RZ, 0x8 ;  /* 0x0000000003067211 */ /* 0x000fe400078f40ff */
[----:B------:R-:W-:Y:S02]  /*00f0*/  CS2R R2, SRZ ;  /* 0x0000000000027805 */ /* 0x000fe4000001ff00 */
[----:B------:R-:W-:-:S04]  /*0100*/  LOP3.LUT R7, R6, 0xffffff00, RZ, 0xc0, !PT ;  /* 0xffffff0006077812 */ /* 0x000fc800078ec0ff */
[----:B------:R-:W-:-:S05]  /*0110*/  IADD3 R7, R0, -R7, RZ ;  /* 0x8000000700077210 */ /* 0x000fca0007ffe0ff */
[----:B--2---:R-:W-:-:S05]  /*0120*/  IMAD.WIDE R10, R7, 0x4, R10 ;  /* 0x00000004070a7825 */ /* 0x004fca00078e020a */
[----:B------:R2:W3:Y:S01]  /*0130*/  @!P0 LDG.E.EL.64 R2, desc[UR4][R10.64] ;  /* 0x000000040a028981 */ /* 0x0004e2000c2e1b00 */
[----:B------:R-:W-:Y:S01]  /*0140*/  SHF.R.S32.HI R6, RZ, 0x8, R6 ;  /* 0x00000008ff067819 */ /* 0x000fe20000011406 */
[----:B-----5:R-:W-:-:S04]  /*0150*/  IMAD.WIDE R16, R7, 0x4, R16 ;  /* 0x0000000407107825 */ /* 0x020fc800078e0210 */
[----:B------:R-:W-:Y:S02]  /*0160*/  IMAD R6, R6, 0x300, R7 ;  /* 0x0000030006067824 */ /* 0x000fe400078e0207 */
[C---:B0---4-:R-:W-:Y:S01]  /*0170*/  IMAD.WIDE R8, R7.reuse, 0x4, R8 ;  /* 0x0000000407087825 */ /* 0x051fe200078e0208 */
[----:B--2---:R-:W-:Y:S02]  /*0180*/  CS2R R10, SRZ ;  /* 0x00000000000a7805 */ /* 0x004fe4000001ff00 */
[----:B------:R-:W-:Y:S01]  /*0190*/  IADD3 R13, R6, 0x200, RZ ;  /* 0x00000200060d7810 */ /* 0x000fe20007ffe0ff */
[----:B-1----:R-:W-:-:S04]  /*01a0*/  IMAD.WIDE R18, R7, 0x4, R4 ;  /* 0x0000000407127825 */ /* 0x002fc800078e0204 */
[----:B------:R-:W-:Y:S01]  /*01b0*/  IMAD.WIDE R14, R13, 0x4, R14 ;  /* 0x000000040d0e7825 */ /* 0x000fe200078e020e */
[----:B------:R-:W-:Y:S02]  /*01c0*/  CS2R R12, SRZ ;  /* 0x00000000000c7805 */ /* 0x000fe4000001ff00 */
[----:B------:R-:W-:Y:S02]  /*01d0*/  CS2R R4, SRZ ;  /* 0x0000000000047805 */ /* 0x000fe4000001ff00 */
[----:B------:R-:W-:Y:S01]  /*01e0*/  CS2R R6, SRZ ;  /* 0x0000000000067805 */ /* 0x000fe2000001ff00 */
[----:B------:R-:W2:Y:S04]  /*01f0*/  @!P0 LDG.E.64 R10, desc[UR4][R14.64] ;  /* 0x000000040e0a8981 */ /* 0x000ea8000c1e1b00 */
[----:B------:R-:W2:Y:S04]  /*0200*/  @!P0 LDG.E.EL.64 R12, desc[UR4][R16.64] ;  /* 0x00000004100c8981 */ /* 0x000ea8000c2e1b00 */
[----:B------:R0:W4:Y:S04]  /*0210*/  @!P0 LDG.E.EL.64 R4, desc[UR4][R8.64] ;  /* 0x0000000408048981 */ /* 0x000128000c2e1b00 */
[----:B------:R-:W4:Y:S01]  /*0220*/  @!P0 LDG.E.EL.64 R6, desc[UR4][R18.64] ;  /* 0x0000000412068981 */ /* 0x000f22000c2e1b00 */
[----:B0-----:R-:W-:Y:S01]  /*0230*/  HFMA2.MMA R9, -RZ, RZ, 1.625, 0 ;  /* 0x3e800000ff097435 */ /* 0x001fe200000001ff */
[----:B---3--:R-:W-:Y:S01]  /*0240*/  FADD R2, R2, 9.9999997473787516356e-05 ;  /* 0x38d1b71702027421 */ /* 0x008fe20000000000 */
[----:B------:R-:W-:-:S03]  /*0250*/  FADD R3, R3, 9.9999997473787516356e-05 ;  /* 0x38d1b71703037421 */ /* 0x000fc60000000000 */
[----:B------:R-:W0:Y:S08]  /*0260*/  MUFU.SQRT R20, R2 ;  /* 0x0000000200147308 */ /* 0x000e300000002000 */
[----:B------:R-:W1:Y:S01]  /*0270*/  MUFU.SQRT R16, R3 ;  /* 0x0000000300107308 */ /* 0x000e620000002000 */
[C---:B0-----:R-:W-:Y:S02]  /*0280*/  FSETP.GT.AND P1, PT, R20.reuse, 8.50705917302346158658e+37, PT ;  /* 0x7e8000001400780b */ /* 0x041fe40003f24000 */
[----:B------:R-:W-:-:S02]  /*0290*/  FSETP.GEU.AND P3, PT, R20, 1.175494350822287508e-38, PT ;  /* 0x008000001400780b */ /* 0x000fc40003f6e000 */
[C---:B-1----:R-:W-:Y:S02]  /*02a0*/  FSETP.GT.AND P2, PT, R16.reuse, 8.50705917302346158658e+37, PT ;  /* 0x7e8000001000780b */ /* 0x042fe40003f44000 */
[----:B------:R-:W-:-:S07]  /*02b0*/  FSETP.GEU.AND P4, PT, R16, 1.175494350822287508e-38, PT ;  /* 0x008000001000780b */ /* 0x000fce0003f8e000 */
[----:B------:R-:W-:-:S04]  /*02c0*/  @P1 FMUL R20, R20, 0.25 ;  /* 0x3e80000014141820 */ /* 0x000fc80000400000 */
[----:B------:R-:W-:Y:S01]  /*02d0*/  @!P3 FMUL R20, R20, 16777216 ;  /* 0x4b8000001414b820 */ /* 0x000fe20000400000 */
[----:B------:R-:W-:-:S04]  /*02e0*/  @P2 FMUL R16, R16, 0.25 ;  /* 0x3e80000010102820 */ /* 0x000fc80000400000 */
[----:B------:R-:W-:Y:S01]  /*02f0*/  @!P4 FMUL R16, R16, 16777216 ;  /* 0x4b8000001010c820 */ /* 0x000fe20000400000 */
[----:B------:R-:W0:Y:S01]  /*0300*/  MUFU.RCP R20, R20 ;  /* 0x0000001400147308 */ /* 0x000e220000001000 */
[----:B------:R-:W-:-:S07]  /*0310*/  FSEL R3, R9, 1, P1 ;  /* 0x3f80000009037808 */ /* 0x000fce0000800000 */
[----:B------:R-:W1:Y:S01]  /*0320*/  MUFU.RCP R16, R16 ;  /* 0x0000001000107308 */ /* 0x000e620000001000 */
[----:B------:R-:W-:Y:S01]  /*0330*/  FSEL R9, R9, 1, P2 ;  /* 0x3f80000009097808 */ /* 0x000fe20001000000 */
[----:B------:R-:W-:Y:S01]  /*0340*/  @!P3 FMUL R3, R3, 16777216 ;  /* 0x4b8000000303b820 */ /* 0x000fe20000400000 */
[----:B--2---:R-:W-:-:S03]  /*0350*/  FADD R10, -R12, R10 ;  /* 0x0000000a0c0a7221 */ /* 0x004fc60000000100 */
[----:B------:R-:W-:Y:S01]  /*0360*/  @!P4 FMUL R9, R9, 16777216 ;  /* 0x4b8000000909c820 */ /* 0x000fe20000400000 */
[----:B0-----:R-:W-:Y:S01]  /*0370*/  FMUL R3, R20, R3 ;  /* 0x0000000314037220 */ /* 0x001fe20000400000 */
[----:B------:R-:W-:-:S03]  /*0380*/  FADD R11, -R13, R11 ;  /* 0x0000000b0d0b7221 */ /* 0x000fc60000000100 */
[----:B------:R-:W-:Y:S01]  /*0390*/  FMUL R3, R10, R3 ;  /* 0x000000030a037220 */ /* 0x000fe20000400000 */
[----:B-1----:R-:W-:-:S03]  /*03a0*/  FMUL R2, R16, R9 ;  /* 0x0000000910027220 */ /* 0x002fc60000400000 */
[----:B----4-:R-:W-:Y:S01]  /*03b0*/  FFMA R4, R3, R4, R6 ;  /* 0x0000000403047223 */ /* 0x010fe20000000006 */
[----:B------:R-:W-:-:S03]  /*03c0*/  FMUL R2, R11, R2 ;  /* 0x000000020b027220 */ /* 0x000fc60000400000 */
[----:B------:R-:W-:Y:S01]  /*03d0*/  FMUL R3, R4, 1.4426950216293334961 ;  /* 0x3fb8aa3b04037820 */ /* 0x000fe20000400000 */
[----:B------:R-:W-:-:S04]  /*03e0*/  FFMA R5, R2, R5, R7 ;  /* 0x0000000502057223 */ /* 0x000fc80000000007 */
[C---:B------:R-:W-:Y:S01]  /*03f0*/  FMUL R6, R5.reuse, 1.4426950216293334961 ;  /* 0x3fb8aa3b05067820 */ /* 0x040fe20000400000 */
[----:B------:R-:W0:Y:S01]  /*0400*/  FRND R3, R3 ;  /* 0x0000000300037307 */ /* 0x000e220000201000 */
[----:B------:R-:W-:Y:S01]  /*0410*/  FADD.FTZ R2, |R4|, -RZ ;  /* 0x800000ff04027221 */ /* 0x000fe20000010200 */
[----:B------:R-:W-:-:S06]  /*0420*/  FADD.FTZ R7, |R5|, -RZ ;  /* 0x800000ff05077221 */ /* 0x000fcc0000010200 */
[----:B------:R-:W1:Y:S01]  /*0430*/  FRND R6, R6 ;  /* 0x0000000600067307 */ /* 0x000e620000201000 */
[----:B------:R-:W-:Y:S02]  /*0440*/  FSETP.GEU.AND P1, PT, R2, 0.40999999642372131348, PT ;  /* 0x3ed1eb850200780b */ /* 0x000fe40003f2e000 */
[----:B------:R-:W-:Y:S02]  /*0450*/  FSETP.GEU.AND P2, PT, R7, 0.40999999642372131348, PT ;  /* 0x3ed1eb850700780b */ /* 0x000fe40003f4e000 */
[----:B0-----:R-:W-:Y:S02]  /*0460*/  FSEL R7, R3, RZ, P1 ;  /* 0x000000ff03077208 */ /* 0x001fe40000800000 */
[----:B-1----:R-:W-:-:S03]  /*0470*/  FSEL R8, R6, RZ, P2 ;  /* 0x000000ff06087208 */ /* 0x002fc60001000000 */
[C---:B------:R-:W-:Y:S01]  /*0480*/  FFMA.FTZ R10, -R7.reuse, 0.693145751953125, R4 ;  /* 0x3f317200070a7823 */ /* 0x040fe20000010104 */
[C---:B------:R-:W-:Y:S01]  /*0490*/  FSETP.NEU.AND P5, PT, R7.reuse, 128, PT ;  /* 0x430000000700780b */ /* 0x040fe20003fad000 */
[C---:B------:R-:W-:Y:S01]  /*04a0*/  FFMA.FTZ R3, -R8.reuse, 0.693145751953125, R5 ;  /* 0x3f31720008037823 */ /* 0x040fe20000010105 */
[----:B------:R-:W-:Y:S01]  /*04b0*/  MOV R9, 0x3ab5ebe6 ;  /* 0x3ab5ebe600097802 */ /* 0x000fe20000000f00 */
[C---:B------:R-:W-:Y:S02]  /*04c0*/  FFMA.FTZ R10, -R7.reuse, 1.428606765330187045e-06, R10 ;  /* 0x35bfbe8e070a7823 */ /* 0x040fe4000001010a */
[----:B------:R-:W-:Y:S01]  /*04d0*/  FFMA.FTZ R6, -R8, 1.428606765330187045e-06, R3 ;  /* 0x35bfbe8e08067823 */ /* 0x000fe20000010103 */
[----:B------:R-:W-:Y:S01]  /*04e0*/  FSEL R2, R7, 127, P5 ;  /* 0x42fe000007027808 */ /* 0x000fe20002800000 */
[-C--:B------:R-:W-:Y:S01]  /*04f0*/  FFMA.FTZ R7, R10, R9.reuse, 0.0083824126049876213074 ;  /* 0x3c0956630a077423 */ /* 0x080fe20000010009 */
[----:B------:R-:W-:Y:S01]  /*0500*/  FSETP.NEU.AND P3, PT, R8, 128, PT ;  /* 0x430000000800780b */ /* 0x000fe20003f6d000 */
[----:B------:R-:W-:-:S02]  /*0510*/  FFMA.FTZ R9, R6, R9, 0.0083824126049876213074 ;  /* 0x3c09566306097423 */ /* 0x000fc40000010009 */
[----:B------:R-:W-:Y:S01]  /*0520*/  FFMA.FTZ R7, R10, R7, 0.041667830199003219604 ;  /* 0x3d2aabe30a077423 */ /* 0x000fe20000010007 */
[----:B------:R-:W-:Y:S01]  /*0530*/  FSEL R8, R8, 127, P3 ;  /* 0x42fe000008087808 */ /* 0x000fe20001800000 */
[----:B------:R-:W-:Y:S01]  /*0540*/  FFMA.FTZ R11, R6, R9, 0.041667830199003219604 ;  /* 0x3d2aabe3060b7423 */ /* 0x000fe20000010009 */
[----:B------:R-:W0:Y:S01]  /*0550*/  MUFU.EX2 R3, R2 ;  /* 0x0000000200037308 */ /* 0x000e220000000800 */
[----:B------:R-:W-:Y:S02]  /*0560*/  FFMA.FTZ R7, R10, R7, 0.16666397452354431152 ;  /* 0x3e2aa9f60a077423 */ /* 0x000fe40000010007 */
[----:B------:R-:W-:-:S05]  /*0570*/  FFMA.FTZ R11, R6, R11, 0.16666397452354431152 ;  /* 0x3e2aa9f6060b7423 */ /* 0x000fca000001000b */
[----:B------:R-:W1:Y:S01]  /*0580*/  MUFU.EX2 R9, R8 ;  /* 0x0000000800097308 */ /* 0x000e620000000800 */
[----:B------:R-:W-:Y:S01]  /*0590*/  FFMA.FTZ R7, R10, R7, 0.49999994039535522461 ;  /* 0x3efffffe0a077423 */ /* 0x000fe20000010007 */
[----:B------:R-:W-:-:S03]  /*05a0*/  FFMA.FTZ R11, R6, R11, 0.49999994039535522461 ;  /* 0x3efffffe060b7423 */ /* 0x000fc6000001000b */
[----:B------:R-:W-:Y:S01]  /*05b0*/  FMUL R7, R10, R7 ;  /* 0x000000070a077220 */ /* 0x000fe20000400000 */
[----:B------:R-:W-:-:S03]  /*05c0*/  FMUL R11, R6, R11 ;  /* 0x0000000b060b7220 */ /* 0x000fc60000400000 */
[----:B------:R-:W-:Y:S01]  /*05d0*/  FFMA.FTZ R10, R10, R7, R10 ;  /* 0x000000070a0a7223 */ /* 0x000fe2000001000a */
[----:B------:R-:W-:Y:S02]  /*05e0*/  FFMA.FTZ R14, R6, R11, R6 ;  /* 0x0000000b060e7223 */ /* 0x000fe40000010006 */
[----:B------:R-:W2:Y:S01]  /*05f0*/  LDC.64 R6, c[0x0][0x210] ;  /* 0x00008400ff067b82 */ /* 0x000ea20000000a00 */
[----:B0-----:R-:W-:Y:S01]  /*0600*/  FADD R12, R3, -1 ;  /* 0xbf800000030c7421 */ /* 0x001fe20000000000 */
[----:B-1----:R-:W-:Y:S01]  /*0610*/  FADD R16, R9, -1 ;  /* 0xbf80000009107421 */ /* 0x002fe20000000000 */
[----:B------:R-:W-:Y:S02]  /*0620*/  FSETP.NEU.AND P2, PT, R4, RZ, PT ;  /* 0x000000ff0400720b */ /* 0x000fe40003f4d000 */
[----:B------:R-:W-:Y:S01]  /*0630*/  FFMA.FTZ R3, R3, R10, R12 ;  /* 0x0000000a03037223 */ /* 0x000fe2000001000c */
[----:B------:R-:W-:Y:S01]  /*0640*/  FSETP.NEU.AND P1, PT, R5, RZ, PT ;  /* 0x000000ff0500720b */ /* 0x000fe20003f2d000 */
[----:B------:R-:W-:Y:S01]  /*0650*/  FFMA.FTZ R9, R9, R14, R16 ;  /* 0x0000000e09097223 */ /* 0x000fe20000010010 */
[----:B------:R-:W-:Y:S01]  /*0660*/  FSETP.GT.AND P4, PT, R8, 128, PT ;  /* 0x430000000800780b */ /* 0x000fe20003f84000 */
[----:B------:R-:W-:-:S02]  /*0670*/  @!P5 FADD R3, R3, R3 ;  /* 0x000000030303d221 */ /* 0x000fc40000000000 */
[----:B------:R-:W-:Y:S01]  /*0680*/  @!P3 FADD R9, R9, R9 ;  /* 0x000000090909b221 */ /* 0x000fe20000000000 */
[----:B------:R-:W-:Y:S02]  /*0690*/  FSETP.GT.AND P5, PT, R2, 128, PT ;  /* 0x430000000200780b */ /* 0x000fe40003fa4000 */
[----:B------:R-:W-:Y:S02]  /*06a0*/  FSETP.GEU.AND P3, PT, R8, -25, PT ;  /* 0xc1c800000800780b */ /* 0x000fe40003f6e000 */
[----:B------:R-:W-:Y:S02]  /*06b0*/  FSEL R8, R9, +INF , !P4 ;  /* 0x7f80000009087808 */ /* 0x000fe40006000000 */
[----:B------:R-:W-:Y:S02]  /*06c0*/  FSETP.GEU.AND P4, PT, R2, -25, PT ;  /* 0xc1c800000200780b */ /* 0x000fe40003f8e000 */
[----:B------:R-:W-:Y:S01]  /*06d0*/  FSEL R3, R3, +INF , !P5 ;  /* 0x7f80000003037808 */ /* 0x000fe20006800000 */
[----:B------:R-:W-:Y:S01]  /*06e0*/  FADD R9, R4, R4 ;  /* 0x0000000404097221 */ /* 0x000fe20000000000 */
[----:B------:R-:W-:Y:S01]  /*06f0*/  FSEL R8, R8, -1, P3 ;  /* 0xbf80000008087808 */ /* 0x000fe20001800000 */
[----:B------:R-:W-:Y:S01]  /*0700*/  @!P1 FADD R8, R5, R5 ;  /* 0x0000000505089221 */ /* 0x000fe20000000000 */
[----:B------:R-:W-:-:S02]  /*0710*/  @P2 FSEL R9, R3, -1, P4 ;  /* 0xbf80000003092808 */ /* 0x000fc40002000000 */
[----:B------:R-:W-:Y:S02]  /*0720*/  FSETP.GT.AND P2, PT, R4, RZ, PT ;  /* 0x000000ff0400720b */ /* 0x000fe40003f44000 */
[C---:B------:R-:W-:Y:S01]  /*0730*/  FSETP.GT.AND P1, PT, R5.reuse, RZ, PT ;  /* 0x000000ff0500720b */ /* 0x040fe20003f24000 */
[----:B--2---:R-:W-:Y:S01]  /*0740*/  IMAD.WIDE R6, R0, 0x4, R6 ;  /* 0x0000000400067825 */ /* 0x004fe200078e0206 */
[----:B------:R-:W-:Y:S02]  /*0750*/  FSEL R4, R4, R9, P2 ;  /* 0x0000000904047208 */ /* 0x000fe40001000000 */
[----:B------:R-:W-:Y:S01]  /*0760*/  FSEL R5, R5, R8, P1 ;  /* 0x0000000805057208 */ /* 0x000fe20000800000 */
[----:B------:R-:W-:Y:S08]  /*0770*/  @P0 EXIT ;  /* 0x000000000000094d */ /* 0x000ff00003800000 */
[----:B------:R-:W-:Y:S01]  /*0780*/  STG.E.64 desc[UR4][R6.64], R4 ;  /* 0x0000000406007986 */ /* 0x000fe2000c101b04 */
[----:B------:R-:W-:Y:S05]  /*0790*/  EXIT ;  /* 0x000000000000794d */ /* 0x000fea0003800000 */
.L_x_0:
[----:B------:R-:W-:-:S00]  /*07a0*/  BRA `(.L_x_0) ;  /* 0xfffffffc00fc7947 */ /* 0x000fc0000383ffff */
[----:B------:R-:W-:-:S00]  /*07b0*/  NOP ;  /* 0x0000000000007918 */ /* 0x000fc00000000000 */
        /* <DEDUP_REMOVED lines=12> */
.L_x_1:


//--------------------- .nv.global.init           --------------------------
	.section	.nv.global.init,"aw",@progbits
.nv.global.init:
	.type		_$_str,@object
	.size		_$_str,(_$_str_$_2 - _$_str)
_$_str:
        /*0000*/ 	.byte	0x5f, 0x5f, 0x43, 0x55, 0x44, 0x41, 0x5f, 0x46, 0x54, 0x5a, 0x00
	.type		_$_str_$_2,@object
	.size		_$_str_$_2,(.L_1 - _$_str_$_2)
_$_str_$_2:
        /*000b*/ 	.byte	0x5f, 0x5f, 0x43, 0x55, 0x44, 0x41, 0x5f, 0x50, 0x52, 0x45, 0x43, 0x5f, 0x53, 0x51, 0x52, 0x54
        /*001b*/ 	.byte	0x00
.L_1:


//--------------------- .nv.constant0.triton_poi_fused__native_batch_norm_legit_no_training_clone_elu_8 --------------------------
	.section	.nv.constant0.triton_poi_fused__native_batch_norm_legit_no_training_clone_elu_8,"a",@progbits
	.sectionflags	@""
	.align	4
.nv.constant0.triton_poi_fused__native_batch_norm_legit_no_training_clone_elu_8:
	.zero		580
